//
// Generated by NVIDIA NVVM Compiler
//
// Compiler Build ID: CL-36424714
// Cuda compilation tools, release 13.0, V13.0.88
// Based on NVVM 20.0.0
//

.version 9.0
.target sm_100
.address_size 64

	// .globl	_Z12cuda_mat_mulPdS_S_iii

.visible .entry _Z12cuda_mat_mulPdS_S_iii(
	.param .u64 .ptr .align 1 _Z12cuda_mat_mulPdS_S_iii_param_0,
	.param .u64 .ptr .align 1 _Z12cuda_mat_mulPdS_S_iii_param_1,
	.param .u64 .ptr .align 1 _Z12cuda_mat_mulPdS_S_iii_param_2,
	.param .u32 _Z12cuda_mat_mulPdS_S_iii_param_3,
	.param .u32 _Z12cuda_mat_mulPdS_S_iii_param_4,
	.param .u32 _Z12cuda_mat_mulPdS_S_iii_param_5
)
{
	.reg .pred 	%p<12>;
	.reg .b32 	%r<82>;
	.reg .b64 	%rd<48>;
	.reg .b64 	%fd<67>;

	ld.param.u64 	%rd4, [_Z12cuda_mat_mulPdS_S_iii_param_0];
	ld.param.u64 	%rd5, [_Z12cuda_mat_mulPdS_S_iii_param_1];
	ld.param.u32 	%r45, [_Z12cuda_mat_mulPdS_S_iii_param_3];
	ld.param.u32 	%r43, [_Z12cuda_mat_mulPdS_S_iii_param_4];
	ld.param.u32 	%r46, [_Z12cuda_mat_mulPdS_S_iii_param_5];
	cvta.to.global.u64 	%rd1, %rd5;
	cvta.to.global.u64 	%rd2, %rd4;
	mov.u32 	%r47, %ctaid.x;
	mov.u32 	%r48, %ntid.x;
	mov.u32 	%r49, %tid.x;
	mad.lo.s32 	%r1, %r47, %r48, %r49;
	mov.u32 	%r50, %ctaid.y;
	mov.u32 	%r51, %ntid.y;
	mul.lo.s32 	%r2, %r50, %r51;
	mov.u32 	%r3, %tid.y;
	add.s32 	%r52, %r2, %r3;
	setp.ge.s32 	%p1, %r1, %r45;
	setp.ge.s32 	%p2, %r52, %r46;
	or.pred  	%p3, %p1, %p2;
	@%p3 bra 	$L__BB0_13;
	mul.lo.s32 	%r5, %r43, %r1;
	and.b32  	%r6, %r46, 7;
	setp.lt.u32 	%p4, %r46, 8;
	mov.f64 	%fd66, 0d0000000000000000;
	mov.b32 	%r80, 0;
	@%p4 bra 	$L__BB0_4;
	and.b32  	%r80, %r46, 2147483640;
	neg.s32 	%r78, %r80;
	add.s32 	%r54, %r3, %r46;
	add.s32 	%r77, %r54, %r2;
	shl.b32 	%r10, %r46, 3;
	shl.b32 	%r55, %r46, 1;
	add.s32 	%r76, %r52, %r55;
	mad.lo.s32 	%r75, %r46, 3, %r52;
	shl.b32 	%r56, %r46, 2;
	add.s32 	%r74, %r52, %r56;
	mad.lo.s32 	%r73, %r46, 5, %r52;
	mad.lo.s32 	%r72, %r46, 6, %r52;
	mad.lo.s32 	%r71, %r46, 7, %r52;
	mov.f64 	%fd66, 0d0000000000000000;
	mov.u32 	%r69, %r5;
	mov.u32 	%r70, %r52;
$L__BB0_3:
	.pragma "nounroll";
	mul.wide.s32 	%rd6, %r69, 8;
	add.s64 	%rd7, %rd2, %rd6;
	ld.global.f64 	%fd16, [%rd7];
	mul.wide.u32 	%rd8, %r70, 8;
	add.s64 	%rd9, %rd1, %rd8;
	ld.global.f64 	%fd17, [%rd9];
	fma.rn.f64 	%fd18, %fd16, %fd17, %fd66;
	ld.global.f64 	%fd19, [%rd7+8];
	mul.wide.u32 	%rd10, %r77, 8;
	add.s64 	%rd11, %rd1, %rd10;
	ld.global.f64 	%fd20, [%rd11];
	fma.rn.f64 	%fd21, %fd19, %fd20, %fd18;
	ld.global.f64 	%fd22, [%rd7+16];
	mul.wide.u32 	%rd12, %r76, 8;
	add.s64 	%rd13, %rd1, %rd12;
	ld.global.f64 	%fd23, [%rd13];
	fma.rn.f64 	%fd24, %fd22, %fd23, %fd21;
	ld.global.f64 	%fd25, [%rd7+24];
	mul.wide.u32 	%rd14, %r75, 8;
	add.s64 	%rd15, %rd1, %rd14;
	ld.global.f64 	%fd26, [%rd15];
	fma.rn.f64 	%fd27, %fd25, %fd26, %fd24;
	ld.global.f64 	%fd28, [%rd7+32];
	mul.wide.u32 	%rd16, %r74, 8;
	add.s64 	%rd17, %rd1, %rd16;
	ld.global.f64 	%fd29, [%rd17];
	fma.rn.f64 	%fd30, %fd28, %fd29, %fd27;
	ld.global.f64 	%fd31, [%rd7+40];
	mul.wide.u32 	%rd18, %r73, 8;
	add.s64 	%rd19, %rd1, %rd18;
	ld.global.f64 	%fd32, [%rd19];
	fma.rn.f64 	%fd33, %fd31, %fd32, %fd30;
	ld.global.f64 	%fd34, [%rd7+48];
	mul.wide.u32 	%rd20, %r72, 8;
	add.s64 	%rd21, %rd1, %rd20;
	ld.global.f64 	%fd35, [%rd21];
	fma.rn.f64 	%fd36, %fd34, %fd35, %fd33;
	ld.global.f64 	%fd37, [%rd7+56];
	mul.wide.u32 	%rd22, %r71, 8;
	add.s64 	%rd23, %rd1, %rd22;
	ld.global.f64 	%fd38, [%rd23];
	fma.rn.f64 	%fd66, %fd37, %fd38, %fd36;
	add.s32 	%r78, %r78, 8;
	add.s32 	%r77, %r77, %r10;
	add.s32 	%r76, %r76, %r10;
	add.s32 	%r75, %r75, %r10;
	add.s32 	%r74, %r74, %r10;
	add.s32 	%r73, %r73, %r10;
	add.s32 	%r72, %r72, %r10;
	add.s32 	%r71, %r71, %r10;
	add.s32 	%r70, %r70, %r10;
	add.s32 	%r69, %r69, 8;
	setp.ne.s32 	%p5, %r78, 0;
	@%p5 bra 	$L__BB0_3;
$L__BB0_4:
	setp.eq.s32 	%p6, %r6, 0;
	@%p6 bra 	$L__BB0_12;
	and.b32  	%r38, %r46, 3;
	setp.lt.u32 	%p7, %r6, 4;
	@%p7 bra 	$L__BB0_7;
	add.s32 	%r57, %r80, %r5;
	mul.wide.s32 	%rd24, %r57, 8;
	add.s64 	%rd25, %rd2, %rd24;
	ld.global.f64 	%fd40, [%rd25];
	mad.lo.s32 	%r58, %r80, %r46, %r52;
	mul.wide.u32 	%rd26, %r58, 8;
	add.s64 	%rd27, %rd1, %rd26;
	ld.global.f64 	%fd41, [%rd27];
	fma.rn.f64 	%fd42, %fd40, %fd41, %fd66;
	ld.global.f64 	%fd43, [%rd25+8];
	add.s32 	%r59, %r58, %r46;
	mul.wide.u32 	%rd28, %r59, 8;
	add.s64 	%rd29, %rd1, %rd28;
	ld.global.f64 	%fd44, [%rd29];
	fma.rn.f64 	%fd45, %fd43, %fd44, %fd42;
	ld.global.f64 	%fd46, [%rd25+16];
	add.s32 	%r60, %r59, %r46;
	mul.wide.u32 	%rd30, %r60, 8;
	add.s64 	%rd31, %rd1, %rd30;
	ld.global.f64 	%fd47, [%rd31];
	fma.rn.f64 	%fd48, %fd46, %fd47, %fd45;
	ld.global.f64 	%fd49, [%rd25+24];
	add.s32 	%r61, %r60, %r46;
	mul.wide.u32 	%rd32, %r61, 8;
	add.s64 	%rd33, %rd1, %rd32;
	ld.global.f64 	%fd50, [%rd33];
	fma.rn.f64 	%fd66, %fd49, %fd50, %fd48;
	add.s32 	%r80, %r80, 4;
$L__BB0_7:
	setp.eq.s32 	%p8, %r38, 0;
	@%p8 bra 	$L__BB0_12;
	setp.eq.s32 	%p9, %r38, 1;
	@%p9 bra 	$L__BB0_10;
	add.s32 	%r62, %r80, %r5;
	mul.wide.s32 	%rd34, %r62, 8;
	add.s64 	%rd35, %rd2, %rd34;
	ld.global.f64 	%fd52, [%rd35];
	mad.lo.s32 	%r63, %r80, %r46, %r52;
	mul.wide.u32 	%rd36, %r63, 8;
	add.s64 	%rd37, %rd1, %rd36;
	ld.global.f64 	%fd53, [%rd37];
	fma.rn.f64 	%fd54, %fd52, %fd53, %fd66;
	ld.global.f64 	%fd55, [%rd35+8];
	add.s32 	%r64, %r63, %r46;
	mul.wide.u32 	%rd38, %r64, 8;
	add.s64 	%rd39, %rd1, %rd38;
	ld.global.f64 	%fd56, [%rd39];
	fma.rn.f64 	%fd66, %fd55, %fd56, %fd54;
	add.s32 	%r80, %r80, 2;
$L__BB0_10:
	and.b32  	%r65, %r46, 1;
	setp.eq.b32 	%p10, %r65, 1;
	not.pred 	%p11, %p10;
	@%p11 bra 	$L__BB0_12;
	add.s32 	%r66, %r80, %r5;
	mul.wide.s32 	%rd40, %r66, 8;
	add.s64 	%rd41, %rd2, %rd40;
	ld.global.f64 	%fd57, [%rd41];
	mad.lo.s32 	%r67, %r80, %r46, %r52;
	mul.wide.u32 	%rd42, %r67, 8;
	add.s64 	%rd43, %rd1, %rd42;
	ld.global.f64 	%fd58, [%rd43];
	fma.rn.f64 	%fd66, %fd57, %fd58, %fd66;
$L__BB0_12:
	ld.param.u64 	%rd47, [_Z12cuda_mat_mulPdS_S_iii_param_2];
	mad.lo.s32 	%r68, %r46, %r1, %r52;
	cvta.to.global.u64 	%rd44, %rd47;
	mul.wide.s32 	%rd45, %r68, 8;
	add.s64 	%rd46, %rd44, %rd45;
	st.global.f64 	[%rd46], %fd66;
$L__BB0_13:
	bar.sync 	0;
	ret;

}


// ===== COMPILED SASS (sm_100) =====

	.target	sm_100

	.elftype	@"ET_EXEC"


//--------------------- .note.nv.tkinfo           --------------------------
	.section	.note.nv.tkinfo,"",@"SHT_NOTE"
	.sectionflags	@"SHF_NOTE_NV_TKINFO"
	.tkinfo
        /*0018*/ 	.word	0x00000002
        /*0030*/ 	.string	""
        /*0030*/ 	.string	"ptxas"
        /*0030*/ 	.string	"Cuda compilation tools, release 13.0, V13.0.88"
        /*0030*/ 	.string	"Build cuda_13.0.r13.0/compiler.36424714_0"
        /*0030*/ 	.string	"-arch sm_100 -m 64 "



//--------------------- .note.nv.cuinfo           --------------------------
	.section	.note.nv.cuinfo,"",@"SHT_NOTE"
	.sectionflags	@"SHF_NOTE_NV_CUINFO"
        /*0018*/ 	.short	0x0002
        /*001a*/ 	.short	0x0064
        /*001c*/ 	.short	0x0082
	.zero		2


//--------------------- .nv.info                  --------------------------
	.section	.nv.info,"",@"SHT_CUDA_INFO"
	.align	4


	//----- nvinfo : EIATTR_REGCOUNT
	.align		4
        /*0000*/ 	.byte	0x04, 0x2f
        /*0002*/ 	.short	(.L_1 - .L_0)
	.align		4
.L_0:
        /*0004*/ 	.word	index@(_Z12cuda_mat_mulPdS_S_iii)
        /*0008*/ 	.word	0x00000028


	//----- nvinfo : EIATTR_FRAME_SIZE
	.align		4
.L_1:
        /*000c*/ 	.byte	0x04, 0x11
        /*000e*/ 	.short	(.L_3 - .L_2)
	.align		4
.L_2:
        /*0010*/ 	.word	index@(_Z12cuda_mat_mulPdS_S_iii)
        /*0014*/ 	.word	0x00000000


	//----- nvinfo : EIATTR_MIN_STACK_SIZE
	.align		4
.L_3:
        /*0018*/ 	.byte	0x04, 0x12
        /*001a*/ 	.short	(.L_5 - .L_4)
	.align		4
.L_4:
        /*001c*/ 	.word	index@(_Z12cuda_mat_mulPdS_S_iii)
        /*0020*/ 	.word	0x00000000
.L_5:


//--------------------- .nv.compat                --------------------------
	.section	.nv.compat,"",@"SHT_CUDA_COMPAT_INFO"
	.align	4
        /*0000*/ 	.byte	0x02, 0x09, 0x00, 0x00, 0x02, 0x02, 0x01, 0x00, 0x02, 0x05, 0x05, 0x00, 0x03, 0x07, 0x01, 0x01
        /*0010*/ 	.byte	0x02, 0x03, 0x00, 0x00, 0x02, 0x06, 0x01, 0x00, 0x04, 0x0b, 0x08, 0x00, 0x01, 0x00, 0x00, 0x00
        /*0020*/ 	.byte	0x00, 0x00, 0x00, 0x00


//--------------------- .nv.info._Z12cuda_mat_mulPdS_S_iii --------------------------
	.section	.nv.info._Z12cuda_mat_mulPdS_S_iii,"",@"SHT_CUDA_INFO"
	.sectionflags	@""
	.align	4


	//----- nvinfo : EIATTR_CUDA_API_VERSION
	.align		4
        /*0000*/ 	.byte	0x04, 0x37
        /*0002*/ 	.short	(.L_7 - .L_6)
.L_6:
        /*0004*/ 	.word	0x00000082


	//----- nvinfo : EIATTR_KPARAM_INFO
	.align		4
.L_7:
        /*0008*/ 	.byte	0x04, 0x17
        /*000a*/ 	.short	(.L_9 - .L_8)
.L_8:
        /*000c*/ 	.word	0x00000000
        /*0010*/ 	.short	0x0005
        /*0012*/ 	.short	0x0020
        /*0014*/ 	.byte	0x00, 0xf0, 0x11, 0x00


	//----- nvinfo : EIATTR_KPARAM_INFO
	.align		4
.L_9:
        /*0018*/ 	.byte	0x04, 0x17
        /*001a*/ 	.short	(.L_11 - .L_10)
.L_10:
        /*001c*/ 	.word	0x00000000
        /*0020*/ 	.short	0x0004
        /*0022*/ 	.short	0x001c
        /*0024*/ 	.byte	0x00, 0xf0, 0x11, 0x00


	//----- nvinfo : EIATTR_KPARAM_INFO
	.align		4
.L_11:
        /*0028*/ 	.byte	0x04, 0x17
        /*002a*/ 	.short	(.L_13 - .L_12)
.L_12:
        /*002c*/ 	.word	0x00000000
        /*0030*/ 	.short	0x0003
        /*0032*/ 	.short	0x0018
        /*0034*/ 	.byte	0x00, 0xf0, 0x11, 0x00


	//----- nvinfo : EIATTR_KPARAM_INFO
	.align		4
.L_13:
        /*0038*/ 	.byte	0x04, 0x17
        /*003a*/ 	.short	(.L_15 - .L_14)
.L_14:
        /*003c*/ 	.word	0x00000000
        /*0040*/ 	.short	0x0002
        /*0042*/ 	.short	0x0010
        /*0044*/ 	.byte	0x00, 0xf5, 0x21, 0x00


	//----- nvinfo : EIATTR_KPARAM_INFO
	.align		4
.L_15:
        /*0048*/ 	.byte	0x04, 0x17
        /*004a*/ 	.short	(.L_17 - .L_16)
.L_16:
        /*004c*/ 	.word	0x00000000
        /*0050*/ 	.short	0x0001
        /*0052*/ 	.short	0x0008
        /*0054*/ 	.byte	0x00, 0xf5, 0x21, 0x00


	//----- nvinfo : EIATTR_KPARAM_INFO
	.align		4
.L_17:
        /*0058*/ 	.byte	0x04, 0x17
        /*005a*/ 	.short	(.L_19 - .L_18)
.L_18:
        /*005c*/ 	.word	0x00000000
        /*0060*/ 	.short	0x0000
        /*0062*/ 	.short	0x0000
        /*0064*/ 	.byte	0x00, 0xf5, 0x21, 0x00


	//----- nvinfo : EIATTR_SPARSE_MMA_MASK
	.align		4
.L_19:
        /*0068*/ 	.byte	0x03, 0x50
        /*006a*/ 	.short	0x0000


	//----- nvinfo : EIATTR_MAXREG_COUNT
	.align		4
        /*006c*/ 	.byte	0x03, 0x1b
        /*006e*/ 	.short	0x00ff


	//----- nvinfo : EIATTR_NUM_BARRIERS
	.align		4
        /*0070*/ 	.byte	0x02, 0x4c
        /*0072*/ 	.byte	0x01
	.zero		1


	//----- nvinfo : EIATTR_MERCURY_ISA_VERSION
	.align		4
        /*0074*/ 	.byte	0x03, 0x5f
        /*0076*/ 	.short	0x0101


	//----- nvinfo : EIATTR_VRC_CTA_INIT_COUNT
	.align		4
        /*0078*/ 	.byte	0x02, 0x4a
	.zero		1
	.zero		1


	//----- nvinfo : EIATTR_EXIT_INSTR_OFFSETS
	.align		4
        /*007c*/ 	.byte	0x04, 0x1c
        /*007e*/ 	.short	(.L_21 - .L_20)


	//   ....[0]....
.L_20:
        /*0080*/ 	.word	0x00000940


	//----- nvinfo : EIATTR_CRS_STACK_SIZE
	.align		4
.L_21:
        /*0084*/ 	.byte	0x04, 0x1e
        /*0086*/ 	.short	(.L_23 - .L_22)
.L_22:
        /*0088*/ 	.word	0x00000000


	//----- nvinfo : EIATTR_CBANK_PARAM_SIZE
	.align		4
.L_23:
        /*008c*/ 	.byte	0x03, 0x19
        /*008e*/ 	.short	0x0024


	//----- nvinfo : EIATTR_PARAM_CBANK
	.align		4
        /*0090*/ 	.byte	0x04, 0x0a
        /*0092*/ 	.short	(.L_25 - .L_24)
	.align		4
.L_24:
        /*0094*/ 	.word	index@(.nv.constant0._Z12cuda_mat_mulPdS_S_iii)
        /*0098*/ 	.short	0x0380
        /*009a*/ 	.short	0x0024


	//----- nvinfo : EIATTR_SW_WAR
	.align		4
.L_25:
        /*009c*/ 	.byte	0x04, 0x36
        /*009e*/ 	.short	(.L_27 - .L_26)
.L_26:
        /*00a0*/ 	.word	0x00000008
.L_27:


//--------------------- .nv.callgraph             --------------------------
	.section	.nv.callgraph,"",@"SHT_CUDA_CALLGRAPH"
	.align	4
	.sectionentsize	8
	.align		4
        /*0000*/ 	.word	0x00000000
	.align		4
        /*0004*/ 	.word	0xffffffff
	.align		4
        /*0008*/ 	.word	0x00000000
	.align		4
        /*000c*/ 	.word	0xfffffffe
	.align		4
        /*0010*/ 	.word	0x00000000
	.align		4
        /*0014*/ 	.word	0xfffffffd
	.align		4
        /*0018*/ 	.word	0x00000000
	.align		4
        /*001c*/ 	.word	0xfffffffc


//--------------------- .text._Z12cuda_mat_mulPdS_S_iii --------------------------
	.section	.text._Z12cuda_mat_mulPdS_S_iii,"ax",@progbits
	.align	128
        .global         _Z12cuda_mat_mulPdS_S_iii
        .type           _Z12cuda_mat_mulPdS_S_iii,@function
        .size           _Z12cuda_mat_mulPdS_S_iii,(.L_x_7 - _Z12cuda_mat_mulPdS_S_iii)
        .other          _Z12cuda_mat_mulPdS_S_iii,@"STO_CUDA_ENTRY STV_DEFAULT"
_Z12cuda_mat_mulPdS_S_iii:
.text._Z12cuda_mat_mulPdS_S_iii:
[----:B------:R-:W-:Y:S01]  /*0000*/  LDC R1, c[0x0][0x37c] ;  /* 0x0000df00ff017b82 */ /* 0x000fe20000000800 */
[----:B------:R-:W0:Y:S07]  /*0010*/  S2R R7, SR_TID.Y ;  /* 0x0000000000077919 */ /* 0x000e2e0000002200 */
[----:B------:R-:W1:Y:S01]  /*0020*/  S2UR UR4, SR_CTAID.Y ;  /* 0x00000000000479c3 */ /* 0x000e620000002600 */
[----:B------:R-:W2:Y:S01]  /*0030*/  LDCU UR7, c[0x0][0x398] ;  /* 0x00007300ff0777ac */ /* 0x000ea20008000800 */
[----:B------:R-:W-:Y:S01]  /*0040*/  BSSY.RECONVERGENT B0, `(.L_x_0) ;  /* 0x000008e000007945 */ /* 0x000fe20003800200 */
[----:B------:R-:W3:Y:S05]  /*0050*/  S2R R5, SR_TID.X ;  /* 0x0000000000057919 */ /* 0x000eea0000002100 */
[----:B------:R-:W3:Y:S01]  /*0060*/  LDC R2, c[0x0][0x360] ;  /* 0x0000d800ff027b82 */ /* 0x000ee20000000800 */
[----:B------:R-:W1:Y:S07]  /*0070*/  LDCU UR5, c[0x0][0x364] ;  /* 0x00006c80ff0577ac */ /* 0x000e6e0008000800 */
[----:B------:R-:W3:Y:S08]  /*0080*/  S2UR UR6, SR_CTAID.X ;  /* 0x00000000000679c3 */ /* 0x000ef00000002500 */
[----:B------:R-:W4:Y:S01]  /*0090*/  LDC R0, c[0x0][0x3a0] ;  /* 0x0000e800ff007b82 */ /* 0x000f220000000800 */
[----:B-1----:R-:W-:-:S06]  /*00a0*/  UIMAD UR4, UR4, UR5, URZ ;  /* 0x00000005040472a4 */ /* 0x002fcc000f8e02ff */
[----:B0-----:R-:W-:Y:S01]  /*00b0*/  IADD3 R3, PT, PT, R7, UR4, RZ ;  /* 0x0000000407037c10 */ /* 0x001fe2000fffe0ff */
[----:B---3--:R-:W-:-:S03]  /*00c0*/  IMAD R2, R2, UR6, R5 ;  /* 0x0000000602027c24 */ /* 0x008fc6000f8e0205 */
[----:B----4-:R-:W-:-:S04]  /*00d0*/  ISETP.GE.AND P0, PT, R3, R0, PT ;  /* 0x000000000300720c */ /* 0x010fc80003f06270 */
[----:B--2---:R-:W-:-:S13]  /*00e0*/  ISETP.GE.OR P0, PT, R2, UR7, P0 ;  /* 0x0000000702007c0c */ /* 0x004fda0008706670 */
[----:B------:R-:W-:Y:S05]  /*00f0*/  @P0 BRA `(.L_x_1) ;  /* 0x0000000800080947 */ /* 0x000fea0003800000 */
[----:B------:R-:W0:Y:S01]  /*0100*/  LDCU UR5, c[0x0][0x39c] ;  /* 0x00007380ff0577ac */ /* 0x000e220008000800 */
[C---:B------:R-:W-:Y:S01]  /*0110*/  ISETP.GE.U32.AND P1, PT, R0.reuse, 0x8, PT ;  /* 0x000000080000780c */ /* 0x040fe20003f26070 */
[----:B------:R-:W-:Y:S01]  /*0120*/  HFMA2 R5, -RZ, RZ, 0, 0 ;  /* 0x00000000ff057431 */ /* 0x000fe200000001ff */
[----:B------:R-:W-:Y:S01]  /*0130*/  LOP3.LUT R4, R0, 0x7, RZ, 0xc0, !PT ;  /* 0x0000000700047812 */ /* 0x000fe200078ec0ff */
[----:B------:R-:W1:Y:S01]  /*0140*/  LDCU.64 UR6, c[0x0][0x358] ;  /* 0x00006b00ff0677ac */ /* 0x000e620008000a00 */
[----:B------:R-:W-:Y:S02]  /*0150*/  CS2R R18, SRZ ;  /* 0x0000000000127805 */ /* 0x000fe4000001ff00 */
[----:B------:R-:W-:Y:S01]  /*0160*/  ISETP.NE.AND P0, PT, R4, RZ, PT ;  /* 0x000000ff0400720c */ /* 0x000fe20003f05270 */
[----:B0-----:R-:W-:-:S06]  /*0170*/  IMAD R6, R2, UR5, RZ ;  /* 0x0000000502067c24 */ /* 0x001fcc000f8e02ff */
[----:B------:R-:W-:Y:S06]  /*0180*/  @!P1 BRA `(.L_x_2) ;  /* 0x0000000000ec9947 */ /* 0x000fec0003800000 */
[C---:B------:R-:W-:Y:S01]  /*0190*/  LOP3.LUT R5, R0.reuse, 0x7ffffff8, RZ, 0xc0, !PT ;  /* 0x7ffffff800057812 */ /* 0x040fe200078ec0ff */
[C---:B------:R-:W-:Y:S01]  /*01a0*/  IMAD R11, R0.reuse, 0x3, R3 ;  /* 0x00000003000b7824 */ /* 0x040fe200078e0203 */
[C---:B------:R-:W-:Y:S01]  /*01b0*/  IADD3 R7, PT, PT, R0.reuse, UR4, R7 ;  /* 0x0000000400077c10 */ /* 0x040fe2000fffe007 */
[C-C-:B------:R-:W-:Y:S01]  /*01c0*/  IMAD R31, R0.reuse, 0x4, R3.reuse ;  /* 0x00000004001f7824 */ /* 0x140fe200078e0203 */
[CC--:B------:R-:W-:Y:S01]  /*01d0*/  LEA R9, R0.reuse, R3.reuse, 0x1 ;  /* 0x0000000300097211 */ /* 0x0c0fe200078e08ff */
[C-C-:B------:R-:W-:Y:S01]  /*01e0*/  IMAD R33, R0.reuse, 0x5, R3.reuse ;  /* 0x0000000500217824 */ /* 0x140fe200078e0203 */
[----:B------:R-:W-:Y:S01]  /*01f0*/  MOV R30, R6 ;  /* 0x00000006001e7202 */ /* 0x000fe20000000f00 */
[C-C-:B------:R-:W-:Y:S01]  /*0200*/  IMAD R35, R0.reuse, 0x6, R3.reuse ;  /* 0x0000000600237824 */ /* 0x140fe200078e0203 */
[----:B------:R-:W-:Y:S01]  /*0210*/  MOV R8, R3 ;  /* 0x0000000300087202 */ /* 0x000fe20000000f00 */
[----:B------:R-:W-:Y:S01]  /*0220*/  IMAD R37, R0, 0x7, R3 ;  /* 0x0000000700257824 */ /* 0x000fe200078e0203 */
[----:B------:R-:W-:Y:S01]  /*0230*/  CS2R R18, SRZ ;  /* 0x0000000000127805 */ /* 0x000fe2000001ff00 */
[----:B------:R-:W-:-:S07]  /*0240*/  IMAD.MOV R10, RZ, RZ, -R5 ;  /* 0x000000ffff0a7224 */ /* 0x000fce00078e0a05 */
.L_x_3:
[----:B------:R-:W0:Y:S08]  /*0250*/  LDC.64 R28, c[0x0][0x388] ;  /* 0x0000e200ff1c7b82 */ /* 0x000e300000000a00 */
[----:B------:R-:W2:Y:S01]  /*0260*/  LDC.64 R12, c[0x0][0x380] ;  /* 0x0000e000ff0c7b82 */ /* 0x000ea20000000a00 */
[----:B0-----:R-:W-:-:S06]  /*0270*/  IMAD.WIDE.U32 R24, R8, 0x8, R28 ;  /* 0x0000000808187825 */ /* 0x001fcc00078e001c */
[----:B-1----:R-:W3:Y:S01]  /*0280*/  LDG.E.64 R24, desc[UR6][R24.64] ;  /* 0x0000000618187981 */ /* 0x002ee2000c1e1b00 */
[----:B--2---:R-:W-:-:S05]  /*0290*/  IMAD.WIDE R12, R30, 0x8, R12 ;  /* 0x000000081e0c7825 */ /* 0x004fca00078e020c */
[----:B------:R-:W3:Y:S01]  /*02a0*/  LDG.E.64 R14, desc[UR6][R12.64] ;  /* 0x000000060c0e7981 */ /* 0x000ee2000c1e1b00 */
[----:B------:R-:W-:-:S03]  /*02b0*/  IMAD.WIDE.U32 R20, R7, 0x8, R28 ;  /* 0x0000000807147825 */ /* 0x000fc600078e001c */
[----:B------:R-:W2:Y:S01]  /*02c0*/  LDG.E.64 R22, desc[UR6][R12.64+0x8] ;  /* 0x000008060c167981 */ /* 0x000ea2000c1e1b00 */
[----:B------:R-:W-:-:S03]  /*02d0*/  IMAD.WIDE.U32 R16, R9, 0x8, R28 ;  /* 0x0000000809107825 */ /* 0x000fc600078e001c */
[----:B------:R-:W2:Y:S01]  /*02e0*/  LDG.E.64 R20, desc[UR6][R20.64] ;  /* 0x0000000614147981 */ /* 0x000ea2000c1e1b00 */
[----:B------:R-:W-:-:S03]  /*02f0*/  IMAD.WIDE.U32 R26, R11, 0x8, R28 ;  /* 0x000000080b1a7825 */ /* 0x000fc600078e001c */
[----:B------:R-:W4:Y:S04]  /*0300*/  LDG.E.64 R16, desc[UR6][R16.64] ;  /* 0x0000000610107981 */ /* 0x000f28000c1e1b00 */
[----:B------:R-:W5:Y:S01]  /*0310*/  LDG.E.64 R26, desc[UR6][R26.64] ;  /* 0x000000061a1a7981 */ /* 0x000f62000c1e1b00 */
[----:B---3--:R-:W-:-:S03]  /*0320*/  DFMA R24, R14, R24, R18 ;  /* 0x000000180e18722b */ /* 0x008fc60000000012 */
[----:B------:R-:W4:Y:S04]  /*0330*/  LDG.E.64 R18, desc[UR6][R12.64+0x10] ;  /* 0x000010060c127981 */ /* 0x000f28000c1e1b00 */
[----:B------:R-:W5:Y:S01]  /*0340*/  LDG.E.64 R14, desc[UR6][R12.64+0x18] ;  /* 0x000018060c0e7981 */ /* 0x000f62000c1e1b00 */
[----:B--2---:R-:W-:Y:S01]  /*0350*/  DFMA R20, R22, R20, R24 ;  /* 0x000000141614722b */ /* 0x004fe20000000018 */
[--C-:B------:R-:W-:Y:S02]  /*0360*/  IMAD.WIDE.U32 R24, R31, 0x8, R28.reuse ;  /* 0x000000081f187825 */ /* 0x100fe400078e001c */
[----:B------:R-:W2:Y:S04]  /*0370*/  LDG.E.64 R22, desc[UR6][R12.64+0x20] ;  /* 0x000020060c167981 */ /* 0x000ea8000c1e1b00 */
[----:B------:R-:W2:Y:S01]  /*0380*/  LDG.E.64 R24, desc[UR6][R24.64] ;  /* 0x0000000618187981 */ /* 0x000ea2000c1e1b00 */
[----:B----4-:R-:W-:Y:S01]  /*0390*/  DFMA R16, R18, R16, R20 ;  /* 0x000000101210722b */ /* 0x010fe20000000014 */
[----:B------:R-:W-:-:S02]  /*03a0*/  IMAD.WIDE.U32 R20, R33, 0x8, R28 ;  /* 0x0000000821147825 */ /* 0x000fc400078e001c */
[----:B------:R-:W3:Y:S04]  /*03b0*/  LDG.E.64 R18, desc[UR6][R12.64+0x28] ;  /* 0x000028060c127981 */ /* 0x000ee8000c1e1b00 */
[----:B------:R-:W3:Y:S01]  /*03c0*/  LDG.E.64 R20, desc[UR6][R20.64] ;  /* 0x0000000614147981 */ /* 0x000ee2000c1e1b00 */
[----:B-----5:R-:W-:Y:S01]  /*03d0*/  DFMA R26, R14, R26, R16 ;  /* 0x0000001a0e1a722b */ /* 0x020fe20000000010 */
[--C-:B------:R-:W-:Y:S02]  /*03e0*/  IMAD.WIDE.U32 R16, R35, 0x8, R28.reuse ;  /* 0x0000000823107825 */ /* 0x100fe400078e001c */
[----:B------:R-:W4:Y:S02]  /*03f0*/  LDG.E.64 R14, desc[UR6][R12.64+0x30] ;  /* 0x000030060c0e7981 */ /* 0x000f24000c1e1b00 */
[----:B------:R-:W-:-:S02]  /*0400*/  IMAD.WIDE.U32 R28, R37, 0x8, R28 ;  /* 0x00000008251c7825 */ /* 0x000fc400078e001c */
[----:B------:R-:W4:Y:S04]  /*0410*/  LDG.E.64 R16, desc[UR6][R16.64] ;  /* 0x0000000610107981 */ /* 0x000f28000c1e1b00 */
[----:B------:R-:W5:Y:S04]  /*0420*/  LDG.E.64 R28, desc[UR6][R28.64] ;  /* 0x000000061c1c7981 */ /* 0x000f68000c1e1b00 */
[----:B------:R-:W5:Y:S01]  /*0430*/  LDG.E.64 R12, desc[UR6][R12.64+0x38] ;  /* 0x000038060c0c7981 */ /* 0x000f62000c1e1b00 */
[----:B--2---:R-:W-:Y:S01]  /*0440*/  DFMA R22, R22, R24, R26 ;  /* 0x000000181616722b */ /* 0x004fe2000000001a */
[----:B------:R-:W-:-:S04]  /*0450*/  IADD3 R10, PT, PT, R10, 0x8, RZ ;  /* 0x000000080a0a7810 */ /* 0x000fc80007ffe0ff */
[----:B------:R-:W-:Y:S01]  /*0460*/  ISETP.NE.AND P1, PT, R10, RZ, PT ;  /* 0x000000ff0a00720c */ /* 0x000fe20003f25270 */
[----:B------:R-:W-:Y:S01]  /*0470*/  IMAD R9, R0, 0x8, R9 ;  /* 0x0000000800097824 */ /* 0x000fe200078e0209 */
[----:B------:R-:W-:Y:S01]  /*0480*/  IADD3 R30, PT, PT, R30, 0x8, RZ ;  /* 0x000000081e1e7810 */ /* 0x000fe20007ffe0ff */
[C---:B------:R-:W-:Y:S01]  /*0490*/  IMAD R35, R0.reuse, 0x8, R35 ;  /* 0x0000000800237824 */ /* 0x040fe200078e0223 */
[C---:B------:R-:W-:Y:S02]  /*04a0*/  LEA R7, R0.reuse, R7, 0x3 ;  /* 0x0000000700077211 */ /* 0x040fe400078e18ff */
[C---:B------:R-:W-:Y:S02]  /*04b0*/  LEA R11, R0.reuse, R11, 0x3 ;  /* 0x0000000b000b7211 */ /* 0x040fe400078e18ff */
[C---:B------:R-:W-:Y:S02]  /*04c0*/  LEA R31, R0.reuse, R31, 0x3 ;  /* 0x0000001f001f7211 */ /* 0x040fe400078e18ff */
[----:B------:R-:W-:-:S02]  /*04d0*/  LEA R33, R0, R33, 0x3 ;  /* 0x0000002100217211 */ /* 0x000fc400078e18ff */
[C---:B------:R-:W-:Y:S02]  /*04e0*/  LEA R37, R0.reuse, R37, 0x3 ;  /* 0x0000002500257211 */ /* 0x040fe400078e18ff */
[----:B------:R-:W-:Y:S01]  /*04f0*/  LEA R8, R0, R8, 0x3 ;  /* 0x0000000800087211 */ /* 0x000fe200078e18ff */
[----:B---3--:R-:W-:-:S08]  /*0500*/  DFMA R18, R18, R20, R22 ;  /* 0x000000141212722b */ /* 0x008fd00000000016 */
[----:B----4-:R-:W-:-:S08]  /*0510*/  DFMA R18, R14, R16, R18 ;  /* 0x000000100e12722b */ /* 0x010fd00000000012 */
[----:B-----5:R-:W-:Y:S01]  /*0520*/  DFMA R18, R12, R28, R18 ;  /* 0x0000001c0c12722b */ /* 0x020fe20000000012 */
[----:B------:R-:W-:Y:S10]  /*0530*/  @P1 BRA `(.L_x_3) ;  /* 0xfffffffc00441947 */ /* 0x000ff4000383ffff */
.L_x_2:
[----:B------:R-:W-:Y:S05]  /*0540*/  @!P0 BRA `(.L_x_4) ;  /* 0x0000000000e48947 */ /* 0x000fea0003800000 */
[----:B------:R-:W-:Y:S02]  /*0550*/  ISETP.GE.U32.AND P0, PT, R4, 0x4, PT ;  /* 0x000000040400780c */ /* 0x000fe40003f06070 */
[----:B------:R-:W-:-:S04]  /*0560*/  LOP3.LUT R7, R0, 0x3, RZ, 0xc0, !PT ;  /* 0x0000000300077812 */ /* 0x000fc800078ec0ff */
[----:B------:R-:W-:-:S07]  /*0570*/  ISETP.NE.AND P1, PT, R7, RZ, PT ;  /* 0x000000ff0700720c */ /* 0x000fce0003f25270 */
[----:B------:R-:W-:Y:S06]  /*0580*/  @!P0 BRA `(.L_x_5) ;  /* 0x0000000000648947 */ /* 0x000fec0003800000 */
[----:B------:R-:W0:Y:S01]  /*0590*/  LDC.64 R24, c[0x0][0x388] ;  /* 0x0000e200ff187b82 */ /* 0x000e220000000a00 */
[----:B------:R-:W-:Y:S01]  /*05a0*/  IADD3 R9, PT, PT, R6, R5, RZ ;  /* 0x0000000506097210 */ /* 0x000fe20007ffe0ff */
[----:B------:R-:W-:-:S06]  /*05b0*/  IMAD R11, R5, R0, R3 ;  /* 0x00000000050b7224 */ /* 0x000fcc00078e0203 */
[----:B------:R-:W2:Y:S01]  /*05c0*/  LDC.64 R22, c[0x0][0x380] ;  /* 0x0000e000ff167b82 */ /* 0x000ea20000000a00 */
[----:B0-----:R-:W-:-:S06]  /*05d0*/  IMAD.WIDE.U32 R20, R11, 0x8, R24 ;  /* 0x000000080b147825 */ /* 0x001fcc00078e0018 */
[----:B-1----:R-:W3:Y:S01]  /*05e0*/  LDG.E.64 R20, desc[UR6][R20.64] ;  /* 0x0000000614147981 */ /* 0x002ee2000c1e1b00 */
[----:B--2---:R-:W-:-:S04]  /*05f0*/  IMAD.WIDE R22, R9, 0x8, R22 ;  /* 0x0000000809167825 */ /* 0x004fc800078e0216 */
[----:B------:R-:W-:Y:S02]  /*0600*/  IMAD.IADD R9, R11, 0x1, R0 ;  /* 0x000000010b097824 */ /* 0x000fe400078e0200 */
[----:B------:R-:W3:Y:S02]  /*0610*/  LDG.E.64 R10, desc[UR6][R22.64] ;  /* 0x00000006160a7981 */ /* 0x000ee4000c1e1b00 */
[C-C-:B------:R-:W-:Y:S01]  /*0620*/  IMAD.WIDE.U32 R16, R9.reuse, 0x8, R24.reuse ;  /* 0x0000000809107825 */ /* 0x140fe200078e0018 */
[-C--:B------:R-:W-:Y:S02]  /*0630*/  IADD3 R13, PT, PT, R9, R0.reuse, RZ ;  /* 0x00000000090d7210 */ /* 0x080fe40007ffe0ff */
[----:B------:R-:W2:Y:S04]  /*0640*/  LDG.E.64 R8, desc[UR6][R22.64+0x8] ;  /* 0x0000080616087981 */ /* 0x000ea8000c1e1b00 */
[----:B------:R-:W2:Y:S01]  /*0650*/  LDG.E.64 R16, desc[UR6][R16.64] ;  /* 0x0000000610107981 */ /* 0x000ea2000c1e1b00 */
[C---:B------:R-:W-:Y:S01]  /*0660*/  IMAD.WIDE.U32 R14, R13.reuse, 0x8, R24 ;  /* 0x000000080d0e7825 */ /* 0x040fe200078e0018 */
[----:B------:R-:W-:-:S02]  /*0670*/  IADD3 R27, PT, PT, R13, R0, RZ ;  /* 0x000000000d1b7210 */ /* 0x000fc40007ffe0ff */
[----:B------:R-:W4:Y:S04]  /*0680*/  LDG.E.64 R12, desc[UR6][R22.64+0x10] ;  /* 0x00001006160c7981 */ /* 0x000f28000c1e1b00 */
[----:B------:R-:W4:Y:S01]  /*0690*/  LDG.E.64 R14, desc[UR6][R14.64] ;  /* 0x000000060e0e7981 */ /* 0x000f22000c1e1b00 */
[----:B------:R-:W-:-:S03]  /*06a0*/  IMAD.WIDE.U32 R26, R27, 0x8, R24 ;  /* 0x000000081b1a7825 */ /* 0x000fc600078e0018 */
[----:B------:R-:W5:Y:S04]  /*06b0*/  LDG.E.64 R24, desc[UR6][R22.64+0x18] ;  /* 0x0000180616187981 */ /* 0x000f68000c1e1b00 */
[----:B------:R-:W5:Y:S01]  /*06c0*/  LDG.E.64 R26, desc[UR6][R26.64] ;  /* 0x000000061a1a7981 */ /* 0x000f62000c1e1b00 */
[----:B------:R-:W-:Y:S01]  /*06d0*/  IADD3 R5, PT, PT, R5, 0x4, RZ ;  /* 0x0000000405057810 */ /* 0x000fe20007ffe0ff */
[----:B---3--:R-:W-:-:S08]  /*06e0*/  DFMA R10, R10, R20, R18 ;  /* 0x000000140a0a722b */ /* 0x008fd00000000012 */
[----:B--2---:R-:W-:-:S08]  /*06f0*/  DFMA R8, R8, R16, R10 ;  /* 0x000000100808722b */ /* 0x004fd0000000000a */
[----:B----4-:R-:W-:-:S08]  /*0700*/  DFMA R8, R12, R14, R8 ;  /* 0x0000000e0c08722b */ /* 0x010fd00000000008 */
[----:B-----5:R-:W-:-:S11]  /*0710*/  DFMA R18, R24, R26, R8 ;  /* 0x0000001a1812722b */ /* 0x020fd60000000008 */
.L_x_5:
[----:B------:R-:W-:Y:S05]  /*0720*/  @!P1 BRA `(.L_x_4) ;  /* 0x00000000006c9947 */ /* 0x000fea0003800000 */
[----:B------:R-:W0:Y:S01]  /*0730*/  LDC.64 R16, c[0x0][0x388] ;  /* 0x0000e200ff107b82 */ /* 0x000e220000000a00 */
[----:B------:R-:W-:Y:S02]  /*0740*/  ISETP.NE.AND P0, PT, R7, 0x1, PT ;  /* 0x000000010700780c */ /* 0x000fe40003f05270 */
[----:B------:R-:W-:-:S04]  /*0750*/  LOP3.LUT R4, R0, 0x1, RZ, 0xc0, !PT ;  /* 0x0000000100047812 */ /* 0x000fc800078ec0ff */
[----:B------:R-:W-:Y:S01]  /*0760*/  ISETP.NE.U32.AND P1, PT, R4, 0x1, PT ;  /* 0x000000010400780c */ /* 0x000fe20003f25070 */
[----:B------:R-:W2:Y:S06]  /*0770*/  LDC.64 R8, c[0x0][0x380] ;  /* 0x0000e000ff087b82 */ /* 0x000eac0000000a00 */
[----:B------:R-:W-:Y:S02]  /*0780*/  @P0 IMAD R7, R5, R0, R3 ;  /* 0x0000000005070224 */ /* 0x000fe400078e0203 */
[----:B------:R-:W3:Y:S01]  /*0790*/  LDC.64 R14, c[0x0][0x380] ;  /* 0x0000e000ff0e7b82 */ /* 0x000ee20000000a00 */
[----:B------:R-:W-:-:S07]  /*07a0*/  @P0 IMAD.IADD R21, R6, 0x1, R5 ;  /* 0x0000000106150824 */ /* 0x000fce00078e0205 */
[----:B------:R-:W4:Y:S01]  /*07b0*/  LDC.64 R12, c[0x0][0x388] ;  /* 0x0000e200ff0c7b82 */ /* 0x000f220000000a00 */
[C---:B0-----:R-:W-:Y:S01]  /*07c0*/  @P0 IMAD.WIDE.U32 R22, R7.reuse, 0x8, R16 ;  /* 0x0000000807160825 */ /* 0x041fe200078e0010 */
[----:B------:R-:W-:-:S03]  /*07d0*/  @P0 IADD3 R7, PT, PT, R7, R0, RZ ;  /* 0x0000000007070210 */ /* 0x000fc60007ffe0ff */
[----:B--2---:R-:W-:Y:S01]  /*07e0*/  @P0 IMAD.WIDE R20, R21, 0x8, R8 ;  /* 0x0000000815140825 */ /* 0x004fe200078e0208 */
[----:B------:R-:W-:Y:S01]  /*07f0*/  @P0 IADD3 R5, PT, PT, R5, 0x2, RZ ;  /* 0x0000000205050810 */ /* 0x000fe20007ffe0ff */
[----:B-1----:R-:W2:Y:S02]  /*0800*/  @P0 LDG.E.64 R8, desc[UR6][R22.64] ;  /* 0x0000000616080981 */ /* 0x002ea4000c1e1b00 */
[----:B------:R-:W-:Y:S02]  /*0810*/  @P0 IMAD.WIDE.U32 R16, R7, 0x8, R16 ;  /* 0x0000000807100825 */ /* 0x000fe400078e0010 */
[----:B------:R-:W2:Y:S01]  /*0820*/  @P0 LDG.E.64 R10, desc[UR6][R20.64] ;  /* 0x00000006140a0981 */ /* 0x000ea2000c1e1b00 */
[----:B------:R-:W-:Y:S01]  /*0830*/  @!P1 IADD3 R7, PT, PT, R6, R5, RZ ;  /* 0x0000000506079210 */ /* 0x000fe20007ffe0ff */
[----:B------:R-:W-:Y:S02]  /*0840*/  @!P1 IMAD R25, R5, R0, R3 ;  /* 0x0000000005199224 */ /* 0x000fe400078e0203 */
[----:B------:R-:W5:Y:S02]  /*0850*/  @P0 LDG.E.64 R4, desc[UR6][R20.64+0x8] ;  /* 0x0000080614040981 */ /* 0x000f64000c1e1b00 */
[----:B---3--:R-:W-:-:S02]  /*0860*/  @!P1 IMAD.WIDE R14, R7, 0x8, R14 ;  /* 0x00000008070e9825 */ /* 0x008fc400078e020e */
[----:B------:R-:W5:Y:S02]  /*0870*/  @P0 LDG.E.64 R16, desc[UR6][R16.64] ;  /* 0x0000000610100981 */ /* 0x000f64000c1e1b00 */
[----:B----4-:R-:W-:Y:S02]  /*0880*/  @!P1 IMAD.WIDE.U32 R12, R25, 0x8, R12 ;  /* 0x00000008190c9825 */ /* 0x010fe400078e000c */
[----:B------:R-:W3:Y:S04]  /*0890*/  @!P1 LDG.E.64 R14, desc[UR6][R14.64] ;  /* 0x000000060e0e9981 */ /* 0x000ee8000c1e1b00 */
[----:B------:R-:W3:Y:S01]  /*08a0*/  @!P1 LDG.E.64 R12, desc[UR6][R12.64] ;  /* 0x000000060c0c9981 */ /* 0x000ee2000c1e1b00 */
[----:B--2---:R-:W-:-:S08]  /*08b0*/  @P0 DFMA R8, R10, R8, R18 ;  /* 0x000000080a08022b */ /* 0x004fd00000000012 */
[----:B-----5:R-:W-:-:S08]  /*08c0*/  @P0 DFMA R18, R4, R16, R8 ;  /* 0x000000100412022b */ /* 0x020fd00000000008 */
[----:B---3--:R-:W-:-:S11]  /*08d0*/  @!P1 DFMA R18, R14, R12, R18 ;  /* 0x0000000c0e12922b */ /* 0x008fd60000000012 */
.L_x_4:
[----:B------:R-:W0:Y:S01]  /*08e0*/  LDC.64 R4, c[0x0][0x390] ;  /* 0x0000e400ff047b82 */ /* 0x000e220000000a00 */
[----:B------:R-:W-:-:S04]  /*08f0*/  IMAD R3, R2, R0, R3 ;  /* 0x0000000002037224 */ /* 0x000fc800078e0203 */
[----:B0-----:R-:W-:-:S05]  /*0900*/  IMAD.WIDE R2, R3, 0x8, R4 ;  /* 0x0000000803027825 */ /* 0x001fca00078e0204 */
[----:B-1----:R0:W-:Y:S02]  /*0910*/  STG.E.64 desc[UR6][R2.64], R18 ;  /* 0x0000001202007986 */ /* 0x0021e4000c101b06 */
.L_x_1:
[----:B------:R-:W-:Y:S05]  /*0920*/  BSYNC.RECONVERGENT B0 ;  /* 0x0000000000007941 */ /* 0x000fea0003800200 */
.L_x_0:
[----:B------:R-:W-:Y:S06]  /*0930*/  BAR.SYNC.DEFER_BLOCKING 0x0 ;  /* 0x0000000000007b1d */ /* 0x000fec0000010000 */
[----:B------:R-:W-:Y:S05]  /*0940*/  EXIT ;  /* 0x000000000000794d */ /* 0x000fea0003800000 */
.L_x_6:
[----:B------:R-:W-:-:S00]  /*0950*/  BRA `(.L_x_6) ;  /* 0xfffffffc00fc7947 */ /* 0x000fc0000383ffff */
[----:B------:R-:W-:-:S00]  /*0960*/  NOP ;  /* 0x0000000000007918 */ /* 0x000fc00000000000 */
        /* <DEDUP_REMOVED lines=9> */
.L_x_7:


//--------------------- .nv.shared.reserved.0     --------------------------
	.section	.nv.shared.reserved.0,"aw",@nobits
	.weak		__nv_reservedSMEM_offset_0_alias
	.size		__nv_reservedSMEM_offset_0_alias, 0, 64
	.other		__nv_reservedSMEM_offset_0_alias,@"STO_CUDA_RESERVED_SHARED STV_DEFAULT"
__nv_reservedSMEM_offset_0_alias:
	.zero		0
	.zero		64


//--------------------- .nv.constant0._Z12cuda_mat_mulPdS_S_iii --------------------------
	.section	.nv.constant0._Z12cuda_mat_mulPdS_S_iii,"a",@progbits
	.sectionflags	@""
	.align	4
.nv.constant0._Z12cuda_mat_mulPdS_S_iii:
	.zero		932


//--------------------- SYMBOLS --------------------------

	.type		.nv.reservedSmem.offset0,@object
	.size		.nv.reservedSmem.offset0,0x4
